//
// Generated by NVIDIA NVVM Compiler
//
// Compiler Build ID: CL-36424714
// Cuda compilation tools, release 13.0, V13.0.88
// Based on NVVM 20.0.0
//

.version 9.0
.target sm_100
.address_size 64

	// .globl	_Z9reduce_V1PiS_i
.extern .shared .align 16 .b8 sdata[];

.visible .entry _Z9reduce_V1PiS_i(
	.param .u64 .ptr .align 1 _Z9reduce_V1PiS_i_param_0,
	.param .u64 .ptr .align 1 _Z9reduce_V1PiS_i_param_1,
	.param .u32 _Z9reduce_V1PiS_i_param_2
)
{
	.reg .pred 	%p<6>;
	.reg .b32 	%r<25>;
	.reg .b64 	%rd<9>;

	ld.param.u64 	%rd1, [_Z9reduce_V1PiS_i_param_0];
	ld.param.u64 	%rd2, [_Z9reduce_V1PiS_i_param_1];
	ld.param.u32 	%r11, [_Z9reduce_V1PiS_i_param_2];
	mov.u32 	%r1, %tid.x;
	mov.u32 	%r2, %ctaid.x;
	mov.u32 	%r3, %ntid.x;
	mad.lo.s32 	%r4, %r2, %r3, %r1;
	setp.ge.s32 	%p1, %r4, %r11;
	mov.b32 	%r23, 0;
	@%p1 bra 	$L__BB0_2;
	cvta.to.global.u64 	%rd3, %rd1;
	mul.wide.s32 	%rd4, %r4, 4;
	add.s64 	%rd5, %rd3, %rd4;
	ld.global.u32 	%r23, [%rd5];
$L__BB0_2:
	shl.b32 	%r12, %r1, 2;
	mov.u32 	%r13, sdata;
	add.s32 	%r7, %r13, %r12;
	st.shared.u32 	[%r7], %r23;
	bar.sync 	0;
	setp.lt.u32 	%p2, %r3, 2;
	@%p2 bra 	$L__BB0_7;
	mov.b32 	%r24, 1;
$L__BB0_4:
	shl.b32 	%r9, %r24, 1;
	add.s32 	%r15, %r9, -1;
	and.b32  	%r16, %r15, %r1;
	setp.ne.s32 	%p3, %r16, 0;
	@%p3 bra 	$L__BB0_6;
	shl.b32 	%r17, %r24, 2;
	add.s32 	%r18, %r7, %r17;
	ld.shared.u32 	%r19, [%r18];
	ld.shared.u32 	%r20, [%r7];
	add.s32 	%r21, %r20, %r19;
	st.shared.u32 	[%r7], %r21;
$L__BB0_6:
	bar.sync 	0;
	setp.lt.u32 	%p4, %r9, %r3;
	mov.u32 	%r24, %r9;
	@%p4 bra 	$L__BB0_4;
$L__BB0_7:
	setp.ne.s32 	%p5, %r1, 0;
	@%p5 bra 	$L__BB0_9;
	ld.shared.u32 	%r22, [sdata];
	cvta.to.global.u64 	%rd6, %rd2;
	mul.wide.u32 	%rd7, %r2, 4;
	add.s64 	%rd8, %rd6, %rd7;
	st.global.u32 	[%rd8], %r22;
$L__BB0_9:
	ret;

}


// ===== COMPILED SASS (sm_100) =====

	.target	sm_100

	.elftype	@"ET_EXEC"


//--------------------- .note.nv.tkinfo           --------------------------
	.section	.note.nv.tkinfo,"",@"SHT_NOTE"
	.sectionflags	@"SHF_NOTE_NV_TKINFO"
	.tkinfo
        /*0018*/ 	.word	0x00000002
        /*0030*/ 	.string	""
        /*0030*/ 	.string	"ptxas"
        /*0030*/ 	.string	"Cuda compilation tools, release 13.0, V13.0.88"
        /*0030*/ 	.string	"Build cuda_13.0.r13.0/compiler.36424714_0"
        /*0030*/ 	.string	"-arch sm_100 -m 64 "



//--------------------- .note.nv.cuinfo           --------------------------
	.section	.note.nv.cuinfo,"",@"SHT_NOTE"
	.sectionflags	@"SHF_NOTE_NV_CUINFO"
        /*0018*/ 	.short	0x0002
        /*001a*/ 	.short	0x0064
        /*001c*/ 	.short	0x0082
	.zero		2


//--------------------- .nv.info                  --------------------------
	.section	.nv.info,"",@"SHT_CUDA_INFO"
	.align	4


	//----- nvinfo : EIATTR_REGCOUNT
	.align		4
        /*0000*/ 	.byte	0x04, 0x2f
        /*0002*/ 	.short	(.L_1 - .L_0)
	.align		4
.L_0:
        /*0004*/ 	.word	index@(_Z9reduce_V1PiS_i)
        /*0008*/ 	.word	0x0000000b


	//----- nvinfo : EIATTR_FRAME_SIZE
	.align		4
.L_1:
        /*000c*/ 	.byte	0x04, 0x11
        /*000e*/ 	.short	(.L_3 - .L_2)
	.align		4
.L_2:
        /*0010*/ 	.word	index@(_Z9reduce_V1PiS_i)
        /*0014*/ 	.word	0x00000000


	//----- nvinfo : EIATTR_MIN_STACK_SIZE
	.align		4
.L_3:
        /*0018*/ 	.byte	0x04, 0x12
        /*001a*/ 	.short	(.L_5 - .L_4)
	.align		4
.L_4:
        /*001c*/ 	.word	index@(_Z9reduce_V1PiS_i)
        /*0020*/ 	.word	0x00000000
.L_5:


//--------------------- .nv.compat                --------------------------
	.section	.nv.compat,"",@"SHT_CUDA_COMPAT_INFO"
	.align	4
        /*0000*/ 	.byte	0x02, 0x09, 0x00, 0x00, 0x02, 0x02, 0x01, 0x00, 0x02, 0x05, 0x05, 0x00, 0x03, 0x07, 0x01, 0x01
        /*0010*/ 	.byte	0x02, 0x03, 0x00, 0x00, 0x02, 0x06, 0x01, 0x00, 0x04, 0x0b, 0x08, 0x00, 0x09, 0x00, 0x00, 0x00
        /*0020*/ 	.byte	0x00, 0x00, 0x00, 0x00


//--------------------- .nv.info._Z9reduce_V1PiS_i --------------------------
	.section	.nv.info._Z9reduce_V1PiS_i,"",@"SHT_CUDA_INFO"
	.sectionflags	@""
	.align	4


	//----- nvinfo : EIATTR_CUDA_API_VERSION
	.align		4
        /*0000*/ 	.byte	0x04, 0x37
        /*0002*/ 	.short	(.L_7 - .L_6)
.L_6:
        /*0004*/ 	.word	0x00000082


	//----- nvinfo : EIATTR_KPARAM_INFO
	.align		4
.L_7:
        /*0008*/ 	.byte	0x04, 0x17
        /*000a*/ 	.short	(.L_9 - .L_8)
.L_8:
        /*000c*/ 	.word	0x00000000
        /*0010*/ 	.short	0x0002
        /*0012*/ 	.short	0x0010
        /*0014*/ 	.byte	0x00, 0xf0, 0x11, 0x00


	//----- nvinfo : EIATTR_KPARAM_INFO
	.align		4
.L_9:
        /*0018*/ 	.byte	0x04, 0x17
        /*001a*/ 	.short	(.L_11 - .L_10)
.L_10:
        /*001c*/ 	.word	0x00000000
        /*0020*/ 	.short	0x0001
        /*0022*/ 	.short	0x0008
        /*0024*/ 	.byte	0x00, 0xf5, 0x21, 0x00


	//----- nvinfo : EIATTR_KPARAM_INFO
	.align		4
.L_11:
        /*0028*/ 	.byte	0x04, 0x17
        /*002a*/ 	.short	(.L_13 - .L_12)
.L_12:
        /*002c*/ 	.word	0x00000000
        /*0030*/ 	.short	0x0000
        /*0032*/ 	.short	0x0000
        /*0034*/ 	.byte	0x00, 0xf5, 0x21, 0x00


	//----- nvinfo : EIATTR_SPARSE_MMA_MASK
	.align		4
.L_13:
        /*0038*/ 	.byte	0x03, 0x50
        /*003a*/ 	.short	0x0000


	//----- nvinfo : EIATTR_MAXREG_COUNT
	.align		4
        /*003c*/ 	.byte	0x03, 0x1b
        /*003e*/ 	.short	0x00ff


	//----- nvinfo : EIATTR_NUM_BARRIERS
	.align		4
        /*0040*/ 	.byte	0x02, 0x4c
        /*0042*/ 	.byte	0x01
	.zero		1


	//----- nvinfo : EIATTR_MERCURY_ISA_VERSION
	.align		4
        /*0044*/ 	.byte	0x03, 0x5f
        /*0046*/ 	.short	0x0101


	//----- nvinfo : EIATTR_VRC_CTA_INIT_COUNT
	.align		4
        /*0048*/ 	.byte	0x02, 0x4a
	.zero		1
	.zero		1


	//----- nvinfo : EIATTR_EXIT_INSTR_OFFSETS
	.align		4
        /*004c*/ 	.byte	0x04, 0x1c
        /*004e*/ 	.short	(.L_15 - .L_14)


	//   ....[0]....
.L_14:
        /*0050*/ 	.word	0x00000220


	//   ....[1]....
        /*0054*/ 	.word	0x000002a0


	//----- nvinfo : EIATTR_CBANK_PARAM_SIZE
	.align		4
.L_15:
        /*0058*/ 	.byte	0x03, 0x19
        /*005a*/ 	.short	0x0014


	//----- nvinfo : EIATTR_PARAM_CBANK
	.align		4
        /*005c*/ 	.byte	0x04, 0x0a
        /*005e*/ 	.short	(.L_17 - .L_16)
	.align		4
.L_16:
        /*0060*/ 	.word	index@(.nv.constant0._Z9reduce_V1PiS_i)
        /*0064*/ 	.short	0x0380
        /*0066*/ 	.short	0x0014


	//----- nvinfo : EIATTR_SW_WAR
	.align		4
.L_17:
        /*0068*/ 	.byte	0x04, 0x36
        /*006a*/ 	.short	(.L_19 - .L_18)
.L_18:
        /*006c*/ 	.word	0x00000008
.L_19:


//--------------------- .nv.callgraph             --------------------------
	.section	.nv.callgraph,"",@"SHT_CUDA_CALLGRAPH"
	.align	4
	.sectionentsize	8
	.align		4
        /*0000*/ 	.word	0x00000000
	.align		4
        /*0004*/ 	.word	0xffffffff
	.align		4
        /*0008*/ 	.word	0x00000000
	.align		4
        /*000c*/ 	.word	0xfffffffe
	.align		4
        /*0010*/ 	.word	0x00000000
	.align		4
        /*0014*/ 	.word	0xfffffffd
	.align		4
        /*0018*/ 	.word	0x00000000
	.align		4
        /*001c*/ 	.word	0xfffffffc


//--------------------- .text._Z9reduce_V1PiS_i   --------------------------
	.section	.text._Z9reduce_V1PiS_i,"ax",@progbits
	.align	128
        .global         _Z9reduce_V1PiS_i
        .type           _Z9reduce_V1PiS_i,@function
        .size           _Z9reduce_V1PiS_i,(.L_x_3 - _Z9reduce_V1PiS_i)
        .other          _Z9reduce_V1PiS_i,@"STO_CUDA_ENTRY STV_DEFAULT"
_Z9reduce_V1PiS_i:
.text._Z9reduce_V1PiS_i:
[----:B------:R-:W-:Y:S01]  /*0000*/  LDC R1, c[0x0][0x37c] ;  /* 0x0000df00ff017b82 */ /* 0x000fe20000000800 */
[----:B------:R-:W0:Y:S01]  /*0010*/  S2R R7, SR_TID.X ;  /* 0x0000000000077919 */ /* 0x000e220000002100 */
[----:B------:R-:W0:Y:S01]  /*0020*/  LDCU UR8, c[0x0][0x360] ;  /* 0x00006c00ff0877ac */ /* 0x000e220008000800 */
[----:B------:R-:W-:Y:S01]  /*0030*/  IMAD.MOV.U32 R0, RZ, RZ, RZ ;  /* 0x000000ffff007224 */ /* 0x000fe200078e00ff */
[----:B------:R-:W0:Y:S01]  /*0040*/  S2R R6, SR_CTAID.X ;  /* 0x0000000000067919 */ /* 0x000e220000002500 */
[----:B------:R-:W1:Y:S01]  /*0050*/  LDCU UR4, c[0x0][0x390] ;  /* 0x00007200ff0477ac */ /* 0x000e620008000800 */
[----:B------:R-:W2:Y:S01]  /*0060*/  LDCU.64 UR6, c[0x0][0x358] ;  /* 0x00006b00ff0677ac */ /* 0x000ea20008000a00 */
[----:B0-----:R-:W-:-:S05]  /*0070*/  IMAD R5, R6, UR8, R7 ;  /* 0x0000000806057c24 */ /* 0x001fca000f8e0207 */
[----:B-1----:R-:W-:-:S13]  /*0080*/  ISETP.GE.AND P0, PT, R5, UR4, PT ;  /* 0x0000000405007c0c */ /* 0x002fda000bf06270 */
[----:B------:R-:W0:Y:S02]  /*0090*/  @!P0 LDC.64 R2, c[0x0][0x380] ;  /* 0x0000e000ff028b82 */ /* 0x000e240000000a00 */
[----:B0-----:R-:W-:-:S05]  /*00a0*/  @!P0 IMAD.WIDE R2, R5, 0x4, R2 ;  /* 0x0000000405028825 */ /* 0x001fca00078e0202 */
[----:B--2---:R-:W2:Y:S01]  /*00b0*/  @!P0 LDG.E R0, desc[UR6][R2.64] ;  /* 0x0000000602008981 */ /* 0x004ea2000c1e1900 */
[----:B------:R-:W0:Y:S01]  /*00c0*/  S2UR UR5, SR_CgaCtaId ;  /* 0x00000000000579c3 */ /* 0x000e220000008800 */
[----:B------:R-:W-:Y:S01]  /*00d0*/  UMOV UR4, 0x400 ;  /* 0x0000040000047882 */ /* 0x000fe20000000000 */
[----:B------:R-:W-:Y:S01]  /*00e0*/  UISETP.GE.U32.AND UP0, UPT, UR8, 0x2, UPT ;  /* 0x000000020800788c */ /* 0x000fe2000bf06070 */
[----:B------:R-:W-:Y:S01]  /*00f0*/  ISETP.NE.AND P0, PT, R7, RZ, PT ;  /* 0x000000ff0700720c */ /* 0x000fe20003f05270 */
[----:B0-----:R-:W-:-:S06]  /*0100*/  ULEA UR4, UR5, UR4, 0x18 ;  /* 0x0000000405047291 */ /* 0x001fcc000f8ec0ff */
[----:B------:R-:W-:-:S05]  /*0110*/  LEA R5, R7, UR4, 0x2 ;  /* 0x0000000407057c11 */ /* 0x000fca000f8e10ff */
[----:B--2---:R0:W-:Y:S01]  /*0120*/  STS [R5], R0 ;  /* 0x0000000005007388 */ /* 0x0041e20000000800 */
[----:B------:R-:W-:Y:S06]  /*0130*/  BAR.SYNC.DEFER_BLOCKING 0x0 ;  /* 0x0000000000007b1d */ /* 0x000fec0000010000 */
[----:B------:R-:W-:Y:S05]  /*0140*/  BRA.U !UP0, `(.L_x_0) ;  /* 0x0000000108347547 */ /* 0x000fea000b800000 */
[----:B0-----:R-:W-:-:S07]  /*0150*/  HFMA2 R0, -RZ, RZ, 0, 5.9604644775390625e-08 ;  /* 0x00000001ff007431 */ /* 0x001fce00000001ff */
.L_x_1:
[----:B------:R-:W-:-:S05]  /*0160*/  IMAD.SHL.U32 R8, R0, 0x2, RZ ;  /* 0x0000000200087824 */ /* 0x000fca00078e00ff */
[----:B------:R-:W-:-:S04]  /*0170*/  IADD3 R2, PT, PT, R8, -0x1, RZ ;  /* 0xffffffff08027810 */ /* 0x000fc80007ffe0ff */
[----:B------:R-:W-:-:S13]  /*0180*/  LOP3.LUT P1, RZ, R2, R7, RZ, 0xc0, !PT ;  /* 0x0000000702ff7212 */ /* 0x000fda000782c0ff */
[----:B------:R-:W-:Y:S01]  /*0190*/  @!P1 IMAD R2, R0, 0x4, R5 ;  /* 0x0000000400029824 */ /* 0x000fe200078e0205 */
[----:B------:R-:W-:Y:S01]  /*01a0*/  @!P1 LDS R3, [R5] ;  /* 0x0000000005039984 */ /* 0x000fe20000000800 */
[----:B------:R-:W-:-:S04]  /*01b0*/  IMAD.MOV.U32 R0, RZ, RZ, R8 ;  /* 0x000000ffff007224 */ /* 0x000fc800078e0008 */
[----:B------:R-:W0:Y:S02]  /*01c0*/  @!P1 LDS R2, [R2] ;  /* 0x0000000002029984 */ /* 0x000e240000000800 */
[----:B0-----:R-:W-:-:S05]  /*01d0*/  @!P1 IADD3 R4, PT, PT, R2, R3, RZ ;  /* 0x0000000302049210 */ /* 0x001fca0007ffe0ff */
[----:B------:R1:W-:Y:S01]  /*01e0*/  @!P1 STS [R5], R4 ;  /* 0x0000000405009388 */ /* 0x0003e20000000800 */
[----:B------:R-:W-:Y:S01]  /*01f0*/  BAR.SYNC.DEFER_BLOCKING 0x0 ;  /* 0x0000000000007b1d */ /* 0x000fe20000010000 */
[----:B------:R-:W-:-:S13]  /*0200*/  ISETP.GE.U32.AND P1, PT, R8, UR8, PT ;  /* 0x0000000808007c0c */ /* 0x000fda000bf26070 */
[----:B-1----:R-:W-:Y:S05]  /*0210*/  @!P1 BRA `(.L_x_1) ;  /* 0xfffffffc00d09947 */ /* 0x002fea000383ffff */
.L_x_0:
[----:B------:R-:W-:Y:S05]  /*0220*/  @P0 EXIT ;  /* 0x000000000000094d */ /* 0x000fea0003800000 */
[----:B------:R-:W1:Y:S01]  /*0230*/  S2UR UR5, SR_CgaCtaId ;  /* 0x00000000000579c3 */ /* 0x000e620000008800 */
[----:B------:R-:W-:-:S07]  /*0240*/  UMOV UR4, 0x400 ;  /* 0x0000040000047882 */ /* 0x000fce0000000000 */
[----:B------:R-:W2:Y:S01]  /*0250*/  LDC.64 R2, c[0x0][0x388] ;  /* 0x0000e200ff027b82 */ /* 0x000ea20000000a00 */
[----:B-1----:R-:W-:Y:S01]  /*0260*/  ULEA UR4, UR5, UR4, 0x18 ;  /* 0x0000000405047291 */ /* 0x002fe2000f8ec0ff */
[----:B--2---:R-:W-:-:S08]  /*0270*/  IMAD.WIDE.U32 R2, R6, 0x4, R2 ;  /* 0x0000000406027825 */ /* 0x004fd000078e0002 */
[----:B0-----:R-:W0:Y:S04]  /*0280*/  LDS R5, [UR4] ;  /* 0x00000004ff057984 */ /* 0x001e280008000800 */
[----:B0-----:R-:W-:Y:S01]  /*0290*/  STG.E desc[UR6][R2.64], R5 ;  /* 0x0000000502007986 */ /* 0x001fe2000c101906 */
[----:B------:R-:W-:Y:S05]  /*02a0*/  EXIT ;  /* 0x000000000000794d */ /* 0x000fea0003800000 */
.L_x_2:
[----:B------:R-:W-:-:S00]  /*02b0*/  BRA `(.L_x_2) ;  /* 0xfffffffc00fc7947 */ /* 0x000fc0000383ffff */
[----:B------:R-:W-:-:S00]  /*02c0*/  NOP ;  /* 0x0000000000007918 */ /* 0x000fc00000000000 */
        /* <DEDUP_REMOVED lines=11> */
.L_x_3:


//--------------------- .nv.shared._Z9reduce_V1PiS_i --------------------------
	.section	.nv.shared._Z9reduce_V1PiS_i,"aw",@nobits
	.sectionflags	@""
	.align	16
	.zero		1024


//--------------------- .nv.shared.reserved.0     --------------------------
	.section	.nv.shared.reserved.0,"aw",@nobits
	.weak		__nv_reservedSMEM_offset_0_alias
	.size		__nv_reservedSMEM_offset_0_alias, 0, 64
	.other		__nv_reservedSMEM_offset_0_alias,@"STO_CUDA_RESERVED_SHARED STV_DEFAULT"
__nv_reservedSMEM_offset_0_alias:
	.zero		0
	.zero		64


//--------------------- .nv.constant0._Z9reduce_V1PiS_i --------------------------
	.section	.nv.constant0._Z9reduce_V1PiS_i,"a",@progbits
	.sectionflags	@""
	.align	4
.nv.constant0._Z9reduce_V1PiS_i:
	.zero		916


//--------------------- SYMBOLS --------------------------

	.type		.nv.reservedSmem.offset0,@object
	.size		.nv.reservedSmem.offset0,0x4
	.type		.nv.reservedSmem.cap,@object
	.size		.nv.reservedSmem.cap,0x4
